//
// Generated by NVIDIA NVVM Compiler
//
// Compiler Build ID: CL-36424714
// Cuda compilation tools, release 13.0, V13.0.88
// Based on NVVM 20.0.0
//

.version 9.0
.target sm_100
.address_size 64

	// .globl	calcB

.visible .entry calcB(
	.param .u64 .ptr .align 1 calcB_param_0,
	.param .u64 .ptr .align 1 calcB_param_1,
	.param .u64 .ptr .align 1 calcB_param_2,
	.param .u32 calcB_param_3,
	.param .u32 calcB_param_4,
	.param .u64 .ptr .align 1 calcB_param_5
)
{
	.reg .pred 	%p<14>;
	.reg .b32 	%r<64>;
	.reg .b32 	%f<109>;
	.reg .b64 	%rd<55>;

	ld.param.u64 	%rd8, [calcB_param_0];
	ld.param.u64 	%rd9, [calcB_param_1];
	ld.param.u32 	%r17, [calcB_param_4];
	ld.param.u64 	%rd7, [calcB_param_5];
	cvta.to.global.u64 	%rd1, %rd8;
	cvta.to.global.u64 	%rd2, %rd9;
	mov.u32 	%r18, %ctaid.x;
	mov.u32 	%r19, %ntid.x;
	mov.u32 	%r20, %tid.x;
	mad.lo.s32 	%r1, %r18, %r19, %r20;
	setp.ge.s32 	%p1, %r1, %r17;
	@%p1 bra 	$L__BB0_11;
	mul.lo.s32 	%r21, %r1, 3;
	mul.wide.s32 	%rd10, %r21, 4;
	add.s64 	%rd11, %rd2, %rd10;
	ld.global.u32 	%r22, [%rd11];
	mul.lo.s32 	%r23, %r22, 3;
	mul.wide.u32 	%rd12, %r23, 4;
	add.s64 	%rd13, %rd1, %rd12;
	ld.global.f32 	%f13, [%rd13];
	add.s32 	%r24, %r23, 1;
	mul.wide.u32 	%rd14, %r24, 4;
	add.s64 	%rd15, %rd1, %rd14;
	ld.global.f32 	%f14, [%rd15];
	add.s32 	%r25, %r23, 2;
	mul.wide.u32 	%rd16, %r25, 4;
	add.s64 	%rd17, %rd1, %rd16;
	ld.global.f32 	%f15, [%rd17];
	ld.global.u32 	%r26, [%rd11+4];
	mul.lo.s32 	%r27, %r26, 3;
	mul.wide.u32 	%rd18, %r27, 4;
	add.s64 	%rd19, %rd1, %rd18;
	ld.global.f32 	%f16, [%rd19];
	add.s32 	%r28, %r27, 1;
	mul.wide.u32 	%rd20, %r28, 4;
	add.s64 	%rd21, %rd1, %rd20;
	ld.global.f32 	%f17, [%rd21];
	add.s32 	%r29, %r27, 2;
	mul.wide.u32 	%rd22, %r29, 4;
	add.s64 	%rd23, %rd1, %rd22;
	ld.global.f32 	%f18, [%rd23];
	ld.global.u32 	%r30, [%rd11+8];
	mul.lo.s32 	%r31, %r30, 3;
	mul.wide.u32 	%rd24, %r31, 4;
	add.s64 	%rd25, %rd1, %rd24;
	ld.global.f32 	%f19, [%rd25];
	add.s32 	%r32, %r31, 1;
	mul.wide.u32 	%rd26, %r32, 4;
	add.s64 	%rd27, %rd1, %rd26;
	ld.global.f32 	%f20, [%rd27];
	add.s32 	%r33, %r31, 2;
	mul.wide.u32 	%rd28, %r33, 4;
	add.s64 	%rd29, %rd1, %rd28;
	ld.global.f32 	%f21, [%rd29];
	fma.rn.f32 	%f22, %f13, 0f3EAAAAAB, 0f00000000;
	fma.rn.f32 	%f23, %f14, 0f3EAAAAAB, 0f00000000;
	fma.rn.f32 	%f24, %f15, 0f3EAAAAAB, 0f00000000;
	fma.rn.f32 	%f25, %f16, 0f3EAAAAAB, %f22;
	fma.rn.f32 	%f26, %f17, 0f3EAAAAAB, %f23;
	fma.rn.f32 	%f27, %f18, 0f3EAAAAAB, %f24;
	fma.rn.f32 	%f1, %f19, 0f3EAAAAAB, %f25;
	fma.rn.f32 	%f2, %f20, 0f3EAAAAAB, %f26;
	fma.rn.f32 	%f3, %f21, 0f3EAAAAAB, %f27;
	setp.lt.s32 	%p2, %r17, 1;
	@%p2 bra 	$L__BB0_11;
	cvta.to.global.u64 	%rd3, %rd7;
	mul.lo.s32 	%r59, %r1, %r17;
	add.s32 	%r34, %r17, %r1;
	mul.lo.s32 	%r62, %r34, %r17;
	add.s32 	%r35, %r34, %r17;
	mul.lo.s32 	%r63, %r35, %r17;
	add.s64 	%rd54, %rd2, 4;
	neg.s32 	%r61, %r1;
	neg.s32 	%r60, %r17;
$L__BB0_3:
	ld.global.u32 	%r36, [%rd54+4];
	mul.lo.s32 	%r37, %r36, 3;
	ld.global.u32 	%r38, [%rd54];
	mul.lo.s32 	%r39, %r38, 3;
	ld.global.u32 	%r40, [%rd54+-4];
	mul.lo.s32 	%r41, %r40, 3;
	mul.wide.u32 	%rd30, %r41, 4;
	add.s64 	%rd31, %rd1, %rd30;
	ld.global.f32 	%f29, [%rd31];
	mul.wide.u32 	%rd32, %r39, 4;
	add.s64 	%rd33, %rd1, %rd32;
	ld.global.f32 	%f30, [%rd33];
	add.f32 	%f31, %f29, %f30;
	mul.wide.u32 	%rd34, %r37, 4;
	add.s64 	%rd35, %rd1, %rd34;
	ld.global.f32 	%f32, [%rd35];
	add.f32 	%f33, %f31, %f32;
	mul.f32 	%f34, %f33, 0f3EAAAAAB;
	sub.f32 	%f4, %f34, %f1;
	add.s32 	%r42, %r41, 1;
	mul.wide.u32 	%rd36, %r42, 4;
	add.s64 	%rd37, %rd1, %rd36;
	ld.global.f32 	%f35, [%rd37];
	add.s32 	%r43, %r39, 1;
	mul.wide.u32 	%rd38, %r43, 4;
	add.s64 	%rd39, %rd1, %rd38;
	ld.global.f32 	%f36, [%rd39];
	add.f32 	%f37, %f35, %f36;
	add.s32 	%r44, %r37, 1;
	mul.wide.u32 	%rd40, %r44, 4;
	add.s64 	%rd41, %rd1, %rd40;
	ld.global.f32 	%f38, [%rd41];
	add.f32 	%f39, %f37, %f38;
	mul.f32 	%f40, %f39, 0f3EAAAAAB;
	sub.f32 	%f5, %f40, %f2;
	add.s32 	%r45, %r41, 2;
	mul.wide.u32 	%rd42, %r45, 4;
	add.s64 	%rd43, %rd1, %rd42;
	ld.global.f32 	%f41, [%rd43];
	add.s32 	%r46, %r39, 2;
	mul.wide.u32 	%rd44, %r46, 4;
	add.s64 	%rd45, %rd1, %rd44;
	ld.global.f32 	%f42, [%rd45];
	add.f32 	%f43, %f41, %f42;
	add.s32 	%r47, %r37, 2;
	mul.wide.u32 	%rd46, %r47, 4;
	add.s64 	%rd47, %rd1, %rd46;
	ld.global.f32 	%f44, [%rd47];
	add.f32 	%f45, %f43, %f44;
	mul.f32 	%f46, %f45, 0f3EAAAAAB;
	sub.f32 	%f6, %f46, %f3;
	mul.f32 	%f47, %f5, %f5;
	fma.rn.f32 	%f48, %f4, %f4, %f47;
	fma.rn.f32 	%f7, %f6, %f6, %f48;
	abs.f32 	%f8, %f7;
	setp.eq.f32 	%p3, %f7, 0f3F800000;
	mov.f32 	%f108, 0f3F800000;
	@%p3 bra 	$L__BB0_8;
	setp.num.f32 	%p4, %f8, %f8;
	@%p4 bra 	$L__BB0_6;
	mov.f32 	%f104, 0f3FC00000;
	add.rn.f32 	%f108, %f7, %f104;
	bra.uni 	$L__BB0_8;
$L__BB0_6:
	setp.lt.f32 	%p5, %f8, 0f00800000;
	mul.f32 	%f49, %f8, 0f4B800000;
	selp.f32 	%f50, %f49, %f8, %p5;
	mov.b32 	%r48, %f50;
	add.s32 	%r49, %r48, -1060439283;
	and.b32  	%r50, %r49, -8388608;
	sub.s32 	%r51, %r48, %r50;
	mov.b32 	%f51, %r51;
	cvt.rn.f32.s32 	%f52, %r50;
	selp.f32 	%f53, 0fC1C00000, 0f00000000, %p5;
	fma.rn.f32 	%f54, %f52, 0f34000000, %f53;
	add.f32 	%f55, %f51, 0fBF800000;
	add.f32 	%f56, %f51, 0f3F800000;
	rcp.approx.ftz.f32 	%f57, %f56;
	add.f32 	%f58, %f55, %f55;
	mul.f32 	%f59, %f58, %f57;
	mul.f32 	%f60, %f59, %f59;
	neg.f32 	%f61, %f59;
	sub.f32 	%f62, %f55, %f59;
	add.f32 	%f63, %f62, %f62;
	fma.rn.f32 	%f64, %f61, %f55, %f63;
	mul.rn.f32 	%f65, %f57, %f64;
	fma.rn.f32 	%f66, %f60, 0f3A2C32E4, 0f3B52E7DB;
	fma.rn.f32 	%f67, %f66, %f60, 0f3C93BB73;
	fma.rn.f32 	%f68, %f67, %f60, 0f3DF6384F;
	mul.rn.f32 	%f69, %f68, %f60;
	fma.rn.f32 	%f70, %f59, 0f3FB8AA3B, %f54;
	mul.f32 	%f71, %f69, 0f40400000;
	sub.f32 	%f72, %f54, %f70;
	fma.rn.f32 	%f73, %f59, 0f3FB8AA3B, %f72;
	fma.rn.f32 	%f74, %f65, 0f3FB8AA3B, %f73;
	fma.rn.f32 	%f75, %f59, 0f32A55E34, %f74;
	fma.rn.f32 	%f76, %f71, %f65, %f75;
	fma.rn.f32 	%f77, %f69, %f59, %f76;
	add.rn.f32 	%f78, %f70, %f77;
	mov.f32 	%f79, 0f3FC00000;
	mul.rn.f32 	%f80, %f78, %f79;
	cvt.rni.f32.f32 	%f81, %f80;
	sub.f32 	%f82, %f80, %f81;
	neg.f32 	%f83, %f80;
	fma.rn.f32 	%f84, %f78, 0f3FC00000, %f83;
	neg.f32 	%f85, %f70;
	add.rn.f32 	%f86, %f78, %f85;
	neg.f32 	%f87, %f86;
	add.rn.f32 	%f88, %f77, %f87;
	fma.rn.f32 	%f89, %f88, 0f3FC00000, %f84;
	add.f32 	%f90, %f82, %f89;
	setp.gt.f32 	%p6, %f81, 0f00000000;
	selp.b32 	%r52, 0, -2097152000, %p6;
	setp.neu.f32 	%p7, %f7, 0f00000000;
	setp.neu.f32 	%p8, %f8, 0f7F800000;
	setp.lt.f32 	%p9, %f80, 0f00000000;
	selp.f32 	%f91, 0f00000000, 0f7F800000, %p9;
	abs.f32 	%f92, %f80;
	setp.gt.f32 	%p10, %f92, 0f43180000;
	cvt.rzi.s32.f32 	%r53, %f81;
	shl.b32 	%r54, %r53, 23;
	sub.s32 	%r55, %r54, %r52;
	mov.b32 	%f93, %r55;
	add.s32 	%r56, %r52, 2130706432;
	mov.b32 	%f94, %r56;
	fma.rn.f32 	%f95, %f90, 0f391FCB8E, 0f3AAF85ED;
	fma.rn.f32 	%f96, %f95, %f90, 0f3C1D9856;
	fma.rn.f32 	%f97, %f96, %f90, 0f3D6357BB;
	fma.rn.f32 	%f98, %f97, %f90, 0f3E75FDEC;
	fma.rn.f32 	%f99, %f98, %f90, 0f3F317218;
	fma.rn.f32 	%f100, %f99, %f90, 0f3F800000;
	mul.f32 	%f101, %f100, %f94;
	mul.f32 	%f102, %f101, %f93;
	selp.f32 	%f108, %f91, %f102, %p10;
	and.pred  	%p11, %p7, %p8;
	@%p11 bra 	$L__BB0_8;
	add.f32 	%f103, %f7, %f7;
	mov.b32 	%r57, %f103;
	and.b32  	%r58, %r57, 2147483647;
	mov.b32 	%f108, %r58;
$L__BB0_8:
	setp.eq.s32 	%p12, %r61, 0;
	@%p12 bra 	$L__BB0_10;
	div.rn.f32 	%f105, %f4, %f108;
	mul.wide.s32 	%rd48, %r59, 4;
	add.s64 	%rd49, %rd3, %rd48;
	st.global.f32 	[%rd49], %f105;
	div.rn.f32 	%f106, %f5, %f108;
	mul.wide.s32 	%rd50, %r62, 4;
	add.s64 	%rd51, %rd3, %rd50;
	st.global.f32 	[%rd51], %f106;
	div.rn.f32 	%f107, %f6, %f108;
	mul.wide.s32 	%rd52, %r63, 4;
	add.s64 	%rd53, %rd3, %rd52;
	st.global.f32 	[%rd53], %f107;
$L__BB0_10:
	add.s32 	%r63, %r63, 1;
	add.s32 	%r62, %r62, 1;
	add.s64 	%rd54, %rd54, 12;
	add.s32 	%r61, %r61, 1;
	add.s32 	%r60, %r60, 1;
	setp.ne.s32 	%p13, %r60, 0;
	add.s32 	%r59, %r59, 1;
	@%p13 bra 	$L__BB0_3;
$L__BB0_11:
	ret;

}


// ===== COMPILED SASS (sm_100) =====

	.target	sm_100

	.elftype	@"ET_EXEC"


//--------------------- .note.nv.tkinfo           --------------------------
	.section	.note.nv.tkinfo,"",@"SHT_NOTE"
	.sectionflags	@"SHF_NOTE_NV_TKINFO"
	.tkinfo
        /*0018*/ 	.word	0x00000002
        /*0030*/ 	.string	""
        /*0030*/ 	.string	"ptxas"
        /*0030*/ 	.string	"Cuda compilation tools, release 13.0, V13.0.88"
        /*0030*/ 	.string	"Build cuda_13.0.r13.0/compiler.36424714_0"
        /*0030*/ 	.string	"-arch sm_100 -m 64 "



//--------------------- .note.nv.cuinfo           --------------------------
	.section	.note.nv.cuinfo,"",@"SHT_NOTE"
	.sectionflags	@"SHF_NOTE_NV_CUINFO"
        /*0018*/ 	.short	0x0002
        /*001a*/ 	.short	0x0064
        /*001c*/ 	.short	0x0082
	.zero		2


//--------------------- .nv.info                  --------------------------
	.section	.nv.info,"",@"SHT_CUDA_INFO"
	.align	4


	//----- nvinfo : EIATTR_REGCOUNT
	.align		4
        /*0000*/ 	.byte	0x04, 0x2f
        /*0002*/ 	.short	(.L_1 - .L_0)
	.align		4
.L_0:
        /*0004*/ 	.word	index@(calcB)
        /*0008*/ 	.word	0x00000020


	//----- nvinfo : EIATTR_FRAME_SIZE
	.align		4
.L_1:
        /*000c*/ 	.byte	0x04, 0x11
        /*000e*/ 	.short	(.L_3 - .L_2)
	.align		4
.L_2:
        /*0010*/ 	.word	index@($__internal_0_$__cuda_sm3x_div_rn_noftz_f32_slowpath)
        /*0014*/ 	.word	0x00000000


	//----- nvinfo : EIATTR_FRAME_SIZE
	.align		4
.L_3:
        /*0018*/ 	.byte	0x04, 0x11
        /*001a*/ 	.short	(.L_5 - .L_4)
	.align		4
.L_4:
        /*001c*/ 	.word	index@(calcB)
        /*0020*/ 	.word	0x00000000


	//----- nvinfo : EIATTR_MIN_STACK_SIZE
	.align		4
.L_5:
        /*0024*/ 	.byte	0x04, 0x12
        /*0026*/ 	.short	(.L_7 - .L_6)
	.align		4
.L_6:
        /*0028*/ 	.word	index@(calcB)
        /*002c*/ 	.word	0x00000000
.L_7:


//--------------------- .nv.compat                --------------------------
	.section	.nv.compat,"",@"SHT_CUDA_COMPAT_INFO"
	.align	4
        /*0000*/ 	.byte	0x02, 0x09, 0x00, 0x00, 0x02, 0x02, 0x01, 0x00, 0x02, 0x05, 0x05, 0x00, 0x03, 0x07, 0x01, 0x01
        /*0010*/ 	.byte	0x02, 0x03, 0x00, 0x00, 0x02, 0x06, 0x01, 0x00, 0x04, 0x0b, 0x08, 0x00, 0x01, 0x00, 0x00, 0x00
        /*0020*/ 	.byte	0x00, 0x00, 0x00, 0x00


//--------------------- .nv.info.calcB            --------------------------
	.section	.nv.info.calcB,"",@"SHT_CUDA_INFO"
	.sectionflags	@""
	.align	4


	//----- nvinfo : EIATTR_CUDA_API_VERSION
	.align		4
        /*0000*/ 	.byte	0x04, 0x37
        /*0002*/ 	.short	(.L_9 - .L_8)
.L_8:
        /*0004*/ 	.word	0x00000082


	//----- nvinfo : EIATTR_KPARAM_INFO
	.align		4
.L_9:
        /*0008*/ 	.byte	0x04, 0x17
        /*000a*/ 	.short	(.L_11 - .L_10)
.L_10:
        /*000c*/ 	.word	0x00000000
        /*0010*/ 	.short	0x0005
        /*0012*/ 	.short	0x0020
        /*0014*/ 	.byte	0x00, 0xf5, 0x21, 0x00


	//----- nvinfo : EIATTR_KPARAM_INFO
	.align		4
.L_11:
        /*0018*/ 	.byte	0x04, 0x17
        /*001a*/ 	.short	(.L_13 - .L_12)
.L_12:
        /*001c*/ 	.word	0x00000000
        /*0020*/ 	.short	0x0004
        /*0022*/ 	.short	0x001c
        /*0024*/ 	.byte	0x00, 0xf0, 0x11, 0x00


	//----- nvinfo : EIATTR_KPARAM_INFO
	.align		4
.L_13:
        /*0028*/ 	.byte	0x04, 0x17
        /*002a*/ 	.short	(.L_15 - .L_14)
.L_14:
        /*002c*/ 	.word	0x00000000
        /*0030*/ 	.short	0x0003
        /*0032*/ 	.short	0x0018
        /*0034*/ 	.byte	0x00, 0xf0, 0x11, 0x00


	//----- nvinfo : EIATTR_KPARAM_INFO
	.align		4
.L_15:
        /*0038*/ 	.byte	0x04, 0x17
        /*003a*/ 	.short	(.L_17 - .L_16)
.L_16:
        /*003c*/ 	.word	0x00000000
        /*0040*/ 	.short	0x0002
        /*0042*/ 	.short	0x0010
        /*0044*/ 	.byte	0x00, 0xf5, 0x21, 0x00


	//----- nvinfo : EIATTR_KPARAM_INFO
	.align		4
.L_17:
        /*0048*/ 	.byte	0x04, 0x17
        /*004a*/ 	.short	(.L_19 - .L_18)
.L_18:
        /*004c*/ 	.word	0x00000000
        /*0050*/ 	.short	0x0001
        /*0052*/ 	.short	0x0008
        /*0054*/ 	.byte	0x00, 0xf5, 0x21, 0x00


	//----- nvinfo : EIATTR_KPARAM_INFO
	.align		4
.L_19:
        /*0058*/ 	.byte	0x04, 0x17
        /*005a*/ 	.short	(.L_21 - .L_20)
.L_20:
        /*005c*/ 	.word	0x00000000
        /*0060*/ 	.short	0x0000
        /*0062*/ 	.short	0x0000
        /*0064*/ 	.byte	0x00, 0xf5, 0x21, 0x00


	//----- nvinfo : EIATTR_SPARSE_MMA_MASK
	.align		4
.L_21:
        /*0068*/ 	.byte	0x03, 0x50
        /*006a*/ 	.short	0x0000


	//----- nvinfo : EIATTR_MAXREG_COUNT
	.align		4
        /*006c*/ 	.byte	0x03, 0x1b
        /*006e*/ 	.short	0x00ff


	//----- nvinfo : EIATTR_MERCURY_ISA_VERSION
	.align		4
        /*0070*/ 	.byte	0x03, 0x5f
        /*0072*/ 	.short	0x0101


	//----- nvinfo : EIATTR_VRC_CTA_INIT_COUNT
	.align		4
        /*0074*/ 	.byte	0x02, 0x4a
	.zero		1
	.zero		1


	//----- nvinfo : EIATTR_EXIT_INSTR_OFFSETS
	.align		4
        /*0078*/ 	.byte	0x04, 0x1c
        /*007a*/ 	.short	(.L_23 - .L_22)


	//   ....[0]....
.L_22:
        /*007c*/ 	.word	0x00000070


	//   ....[1]....
        /*0080*/ 	.word	0x000002c0


	//   ....[2]....
        /*0084*/ 	.word	0x00000f20


	//----- nvinfo : EIATTR_CRS_STACK_SIZE
	.align		4
.L_23:
        /*0088*/ 	.byte	0x04, 0x1e
        /*008a*/ 	.short	(.L_25 - .L_24)
.L_24:
        /*008c*/ 	.word	0x00000000


	//----- nvinfo : EIATTR_CBANK_PARAM_SIZE
	.align		4
.L_25:
        /*0090*/ 	.byte	0x03, 0x19
        /*0092*/ 	.short	0x0028


	//----- nvinfo : EIATTR_PARAM_CBANK
	.align		4
        /*0094*/ 	.byte	0x04, 0x0a
        /*0096*/ 	.short	(.L_27 - .L_26)
	.align		4
.L_26:
        /*0098*/ 	.word	index@(.nv.constant0.calcB)
        /*009c*/ 	.short	0x0380
        /*009e*/ 	.short	0x0028


	//----- nvinfo : EIATTR_SW_WAR
	.align		4
.L_27:
        /*00a0*/ 	.byte	0x04, 0x36
        /*00a2*/ 	.short	(.L_29 - .L_28)
.L_28:
        /*00a4*/ 	.word	0x00000008
.L_29:


//--------------------- .nv.callgraph             --------------------------
	.section	.nv.callgraph,"",@"SHT_CUDA_CALLGRAPH"
	.align	4
	.sectionentsize	8
	.align		4
        /*0000*/ 	.word	0x00000000
	.align		4
        /*0004*/ 	.word	0xffffffff
	.align		4
        /*0008*/ 	.word	0x00000000
	.align		4
        /*000c*/ 	.word	0xfffffffe
	.align		4
        /*0010*/ 	.word	0x00000000
	.align		4
        /*0014*/ 	.word	0xfffffffd
	.align		4
        /*0018*/ 	.word	0x00000000
	.align		4
        /*001c*/ 	.word	0xfffffffc


//--------------------- .text.calcB               --------------------------
	.section	.text.calcB,"ax",@progbits
	.align	128
        .global         calcB
        .type           calcB,@function
        .size           calcB,(.L_x_23 - calcB)
        .other          calcB,@"STO_CUDA_ENTRY STV_DEFAULT"
calcB:
.text.calcB:
[----:B------:R-:W-:Y:S01]  /*0000*/  LDC R1, c[0x0][0x37c] ;  /* 0x0000df00ff017b82 */ /* 0x000fe20000000800 */
[----:B------:R-:W0:Y:S07]  /*0010*/  S2R R0, SR_TID.X ;  /* 0x0000000000007919 */ /* 0x000e2e0000002100 */
[----:B------:R-:W0:Y:S08]  /*0020*/  S2UR UR4, SR_CTAID.X ;  /* 0x00000000000479c3 */ /* 0x000e300000002500 */
[----:B------:R-:W0:Y:S08]  /*0030*/  LDC R5, c[0x0][0x360] ;  /* 0x0000d800ff057b82 */ /* 0x000e300000000800 */
[----:B------:R-:W1:Y:S01]  /*0040*/  LDC R8, c[0x0][0x39c] ;  /* 0x0000e700ff087b82 */ /* 0x000e620000000800 */
[----:B0-----:R-:W-:-:S05]  /*0050*/  IMAD R5, R5, UR4, R0 ;  /* 0x0000000405057c24 */ /* 0x001fca000f8e0200 */
[----:B-1----:R-:W-:-:S13]  /*0060*/  ISETP.GE.AND P0, PT, R5, R8, PT ;  /* 0x000000080500720c */ /* 0x002fda0003f06270 */
[----:B------:R-:W-:Y:S05]  /*0070*/  @P0 EXIT ;  /* 0x000000000000094d */ /* 0x000fea0003800000 */
[----:B------:R-:W0:Y:S01]  /*0080*/  LDC.64 R10, c[0x0][0x388] ;  /* 0x0000e200ff0a7b82 */ /* 0x000e220000000a00 */
[----:B------:R-:W1:Y:S01]  /*0090*/  LDCU.64 UR6, c[0x0][0x358] ;  /* 0x00006b00ff0677ac */ /* 0x000e620008000a00 */
[----:B------:R-:W-:-:S06]  /*00a0*/  IMAD R3, R5, 0x3, RZ ;  /* 0x0000000305037824 */ /* 0x000fcc00078e02ff */
[----:B------:R-:W2:Y:S01]  /*00b0*/  LDC.64 R6, c[0x0][0x380] ;  /* 0x0000e000ff067b82 */ /* 0x000ea20000000a00 */
[----:B0-----:R-:W-:-:S05]  /*00c0*/  IMAD.WIDE R10, R3, 0x4, R10 ;  /* 0x00000004030a7825 */ /* 0x001fca00078e020a */
[----:B-1----:R-:W3:Y:S04]  /*00d0*/  LDG.E R0, desc[UR6][R10.64] ;  /* 0x000000060a007981 */ /* 0x002ee8000c1e1900 */
[----:B------:R-:W4:Y:S04]  /*00e0*/  LDG.E R2, desc[UR6][R10.64+0x4] ;  /* 0x000004060a027981 */ /* 0x000f28000c1e1900 */
[----:B------:R-:W4:Y:S01]  /*00f0*/  LDG.E R4, desc[UR6][R10.64+0x8] ;  /* 0x000008060a047981 */ /* 0x000f22000c1e1900 */
[----:B---3--:R-:W-:-:S04]  /*0100*/  IMAD R3, R0, 0x3, RZ ;  /* 0x0000000300037824 */ /* 0x008fc800078e02ff */
[C-C-:B--2---:R-:W-:Y:S01]  /*0110*/  IMAD.WIDE.U32 R12, R3.reuse, 0x4, R6.reuse ;  /* 0x00000004030c7825 */ /* 0x144fe200078e0006 */
[C---:B------:R-:W-:Y:S02]  /*0120*/  IADD3 R15, PT, PT, R3.reuse, 0x1, RZ ;  /* 0x00000001030f7810 */ /* 0x040fe40007ffe0ff */
[----:B------:R-:W-:Y:S01]  /*0130*/  IADD3 R17, PT, PT, R3, 0x2, RZ ;  /* 0x0000000203117810 */ /* 0x000fe20007ffe0ff */
[----:B----4-:R-:W-:Y:S01]  /*0140*/  IMAD R3, R2, 0x3, RZ ;  /* 0x0000000302037824 */ /* 0x010fe200078e02ff */
[----:B------:R0:W5:Y:S01]  /*0150*/  LDG.E R0, desc[UR6][R12.64] ;  /* 0x000000060c007981 */ /* 0x000162000c1e1900 */
[----:B------:R-:W-:-:S04]  /*0160*/  IMAD.WIDE.U32 R14, R15, 0x4, R6 ;  /* 0x000000040f0e7825 */ /* 0x000fc800078e0006 */
[----:B------:R-:W-:Y:S01]  /*0170*/  IMAD R11, R4, 0x3, RZ ;  /* 0x00000003040b7824 */ /* 0x000fe200078e02ff */
[----:B------:R1:W5:Y:S01]  /*0180*/  LDG.E R2, desc[UR6][R14.64] ;  /* 0x000000060e027981 */ /* 0x000362000c1e1900 */
[C---:B------:R-:W-:Y:S02]  /*0190*/  IADD3 R21, PT, PT, R3.reuse, 0x1, RZ ;  /* 0x0000000103157810 */ /* 0x040fe40007ffe0ff */
[----:B------:R-:W-:Y:S02]  /*01a0*/  IADD3 R23, PT, PT, R3, 0x2, RZ ;  /* 0x0000000203177810 */ /* 0x000fe40007ffe0ff */
[----:B0-----:R-:W-:Y:S01]  /*01b0*/  IADD3 R13, PT, PT, R11, 0x1, RZ ;  /* 0x000000010b0d7810 */ /* 0x001fe20007ffe0ff */
[----:B------:R-:W-:Y:S01]  /*01c0*/  IMAD.WIDE.U32 R16, R17, 0x4, R6 ;  /* 0x0000000411107825 */ /* 0x000fe200078e0006 */
[----:B-1----:R-:W-:-:S03]  /*01d0*/  IADD3 R15, PT, PT, R11, 0x2, RZ ;  /* 0x000000020b0f7810 */ /* 0x002fc60007ffe0ff */
[--C-:B------:R-:W-:Y:S02]  /*01e0*/  IMAD.WIDE.U32 R18, R3, 0x4, R6.reuse ;  /* 0x0000000403127825 */ /* 0x100fe400078e0006 */
[----:B------:R0:W5:Y:S02]  /*01f0*/  LDG.E R3, desc[UR6][R16.64] ;  /* 0x0000000610037981 */ /* 0x000164000c1e1900 */
[--C-:B------:R-:W-:Y:S02]  /*0200*/  IMAD.WIDE.U32 R20, R21, 0x4, R6.reuse ;  /* 0x0000000415147825 */ /* 0x100fe400078e0006 */
[----:B------:R0:W5:Y:S02]  /*0210*/  LDG.E R18, desc[UR6][R18.64] ;  /* 0x0000000612127981 */ /* 0x000164000c1e1900 */
[--C-:B------:R-:W-:Y:S02]  /*0220*/  IMAD.WIDE.U32 R22, R23, 0x4, R6.reuse ;  /* 0x0000000417167825 */ /* 0x100fe400078e0006 */
[----:B------:R0:W5:Y:S02]  /*0230*/  LDG.E R4, desc[UR6][R20.64] ;  /* 0x0000000614047981 */ /* 0x000164000c1e1900 */
[----:B------:R-:W-:-:S02]  /*0240*/  IMAD.WIDE.U32 R10, R11, 0x4, R6 ;  /* 0x000000040b0a7825 */ /* 0x000fc400078e0006 */
[----:B------:R0:W5:Y:S02]  /*0250*/  LDG.E R9, desc[UR6][R22.64] ;  /* 0x0000000616097981 */ /* 0x000164000c1e1900 */
[--C-:B------:R-:W-:Y:S02]  /*0260*/  IMAD.WIDE.U32 R12, R13, 0x4, R6.reuse ;  /* 0x000000040d0c7825 */ /* 0x100fe400078e0006 */
[----:B------:R0:W5:Y:S02]  /*0270*/  LDG.E R14, desc[UR6][R10.64] ;  /* 0x000000060a0e7981 */ /* 0x000164000c1e1900 */
[----:B------:R-:W-:Y:S02]  /*0280*/  IMAD.WIDE.U32 R6, R15, 0x4, R6 ;  /* 0x000000040f067825 */ /* 0x000fe400078e0006 */
[----:B------:R0:W5:Y:S04]  /*0290*/  LDG.E R15, desc[UR6][R12.64] ;  /* 0x000000060c0f7981 */ /* 0x000168000c1e1900 */
[----:B------:R0:W5:Y:S01]  /*02a0*/  LDG.E R6, desc[UR6][R6.64] ;  /* 0x0000000606067981 */ /* 0x000162000c1e1900 */
[----:B------:R-:W-:-:S13]  /*02b0*/  ISETP.GE.AND P0, PT, R8, 0x1, PT ;  /* 0x000000010800780c */ /* 0x000fda0003f06270 */
[----:B0-----:R-:W-:Y:S05]  /*02c0*/  @!P0 EXIT ;  /* 0x000000000000894d */ /* 0x001fea0003800000 */
[----:B------:R-:W0:Y:S01]  /*02d0*/  LDCU.64 UR4, c[0x0][0x388] ;  /* 0x00007100ff0477ac */ /* 0x000e220008000a00 */
[----:B-----5:R-:W-:Y:S01]  /*02e0*/  FFMA R7, R0, 0.3333333432674407959, RZ ;  /* 0x3eaaaaab00077823 */ /* 0x020fe200000000ff */
[----:B------:R-:W1:Y:S01]  /*02f0*/  LDC.64 R10, c[0x0][0x3a0] ;  /* 0x0000e800ff0a7b82 */ /* 0x000e620000000a00 */
[----:B------:R-:W-:Y:S02]  /*0300*/  FFMA R0, R3, 0.3333333432674407959, RZ ;  /* 0x3eaaaaab03007823 */ /* 0x000fe400000000ff */
[----:B------:R-:W-:Y:S01]  /*0310*/  FFMA R17, R18, 0.3333333432674407959, R7 ;  /* 0x3eaaaaab12117823 */ /* 0x000fe20000000007 */
[----:B------:R-:W-:Y:S01]  /*0320*/  FFMA R7, R2, 0.3333333432674407959, RZ ;  /* 0x3eaaaaab02077823 */ /* 0x000fe200000000ff */
[----:B------:R-:W-:Y:S02]  /*0330*/  FFMA R3, R9, 0.3333333432674407959, R0 ;  /* 0x3eaaaaab09037823 */ /* 0x000fe40000000000 */
[----:B------:R-:W-:Y:S01]  /*0340*/  FFMA R0, R14, 0.3333333432674407959, R17 ;  /* 0x3eaaaaab0e007823 */ /* 0x000fe20000000011 */
[----:B------:R-:W2:Y:S01]  /*0350*/  LDC.64 R12, c[0x0][0x380] ;  /* 0x0000e000ff0c7b82 */ /* 0x000ea20000000a00 */
[----:B------:R-:W-:Y:S01]  /*0360*/  FFMA R2, R4, 0.3333333432674407959, R7 ;  /* 0x3eaaaaab04027823 */ /* 0x000fe20000000007 */
[CC--:B------:R-:W-:Y:S01]  /*0370*/  IADD3 R7, PT, PT, R5.reuse, R8.reuse, RZ ;  /* 0x0000000805077210 */ /* 0x0c0fe20007ffe0ff */
[----:B------:R-:W-:Y:S01]  /*0380*/  FFMA R3, R6, 0.3333333432674407959, R3 ;  /* 0x3eaaaaab06037823 */ /* 0x000fe20000000003 */
[----:B------:R-:W-:-:S02]  /*0390*/  IMAD R4, R5, R8, RZ ;  /* 0x0000000805047224 */ /* 0x000fc400078e02ff */
[----:B------:R-:W-:Y:S01]  /*03a0*/  FFMA R2, R15, 0.3333333432674407959, R2 ;  /* 0x3eaaaaab0f027823 */ /* 0x000fe20000000002 */
[CC--:B------:R-:W-:Y:S01]  /*03b0*/  IADD3 R9, PT, PT, R7.reuse, R8.reuse, RZ ;  /* 0x0000000807097210 */ /* 0x0c0fe20007ffe0ff */
[-C--:B------:R-:W-:Y:S01]  /*03c0*/  IMAD R6, R7, R8.reuse, RZ ;  /* 0x0000000807067224 */ /* 0x080fe200078e02ff */
[----:B0-----:R-:W-:Y:S01]  /*03d0*/  UIADD3 UR4, UP0, UPT, UR4, 0x4, URZ ;  /* 0x0000000404047890 */ /* 0x001fe2000ff1e0ff */
[----:B------:R-:W-:Y:S02]  /*03e0*/  IADD3 R5, PT, PT, -R5, RZ, RZ ;  /* 0x000000ff05057210 */ /* 0x000fe40007ffe1ff */
[----:B------:R-:W-:Y:S01]  /*03f0*/  IMAD R7, R9, R8, RZ ;  /* 0x0000000809077224 */ /* 0x000fe200078e02ff */
[----:B------:R-:W-:Y:S01]  /*0400*/  UIADD3.X UR5, UPT, UPT, URZ, UR5, URZ, UP0, !UPT ;  /* 0x00000005ff057290 */ /* 0x000fe200087fe4ff */
[----:B------:R-:W-:Y:S02]  /*0410*/  IADD3 R8, PT, PT, -R8, RZ, RZ ;  /* 0x000000ff08087210 */ /* 0x000fe40007ffe1ff */
[----:B------:R-:W-:-:S03]  /*0420*/  MOV R14, UR4 ;  /* 0x00000004000e7c02 */ /* 0x000fc60008000f00 */
[----:B------:R-:W-:-:S07]  /*0430*/  MOV R15, UR5 ;  /* 0x00000005000f7c02 */ /* 0x000fce0008000f00 */
.L_x_10:
[----:B0-----:R-:W3:Y:S04]  /*0440*/  LDG.E R16, desc[UR6][R14.64+-0x4] ;  /* 0xfffffc060e107981 */ /* 0x001ee8000c1e1900 */
[----:B------:R-:W4:Y:S04]  /*0450*/  LDG.E R9, desc[UR6][R14.64] ;  /* 0x000000060e097981 */ /* 0x000f28000c1e1900 */
[----:B------:R-:W5:Y:S01]  /*0460*/  LDG.E R27, desc[UR6][R14.64+0x4] ;  /* 0x000004060e1b7981 */ /* 0x000f62000c1e1900 */
[----:B---3--:R-:W-:Y:S02]  /*0470*/  IMAD R17, R16, 0x3, RZ ;  /* 0x0000000310117824 */ /* 0x008fe400078e02ff */
[----:B----4-:R-:W-:-:S03]  /*0480*/  IMAD R19, R9, 0x3, RZ ;  /* 0x0000000309137824 */ /* 0x010fc600078e02ff */
[C---:B------:R-:W-:Y:S01]  /*0490*/  IADD3 R29, PT, PT, R17.reuse, 0x1, RZ ;  /* 0x00000001111d7810 */ /* 0x040fe20007ffe0ff */
[C-C-:B--2---:R-:W-:Y:S01]  /*04a0*/  IMAD.WIDE.U32 R24, R17.reuse, 0x4, R12.reuse ;  /* 0x0000000411187825 */ /* 0x144fe200078e000c */
[----:B------:R-:W-:Y:S02]  /*04b0*/  IADD3 R21, PT, PT, R17, 0x2, RZ ;  /* 0x0000000211157810 */ /* 0x000fe40007ffe0ff */
[----:B------:R-:W-:Y:S01]  /*04c0*/  IADD3 R17, PT, PT, R19, 0x1, RZ ;  /* 0x0000000113117810 */ /* 0x000fe20007ffe0ff */
[----:B-----5:R-:W-:Y:S01]  /*04d0*/  IMAD R27, R27, 0x3, RZ ;  /* 0x000000031b1b7824 */ /* 0x020fe200078e02ff */
[----:B------:R-:W-:Y:S01]  /*04e0*/  IADD3 R23, PT, PT, R19, 0x2, RZ ;  /* 0x0000000213177810 */ /* 0x000fe20007ffe0ff */
[--C-:B------:R-:W-:Y:S01]  /*04f0*/  IMAD.WIDE.U32 R28, R29, 0x4, R12.reuse ;  /* 0x000000041d1c7825 */ /* 0x100fe200078e000c */
[----:B------:R0:W2:Y:S02]  /*0500*/  LDG.E R9, desc[UR6][R24.64] ;  /* 0x0000000618097981 */ /* 0x0000a4000c1e1900 */
[----:B------:R-:W-:Y:S01]  /*0510*/  IADD3 R26, PT, PT, R27, 0x1, RZ ;  /* 0x000000011b1a7810 */ /* 0x000fe20007ffe0ff */
[----:B------:R-:W-:-:S02]  /*0520*/  IMAD.WIDE.U32 R16, R17, 0x4, R12 ;  /* 0x0000000411107825 */ /* 0x000fc400078e000c */
[----:B------:R-:W3:Y:S02]  /*0530*/  LDG.E R28, desc[UR6][R28.64] ;  /* 0x000000061c1c7981 */ /* 0x000ee4000c1e1900 */
[----:B------:R-:W-:-:S04]  /*0540*/  IMAD.WIDE.U32 R18, R19, 0x4, R12 ;  /* 0x0000000413127825 */ /* 0x000fc800078e000c */
[--C-:B0-----:R-:W-:Y:S02]  /*0550*/  IMAD.WIDE.U32 R24, R26, 0x4, R12.reuse ;  /* 0x000000041a187825 */ /* 0x101fe400078e000c */
[----:B------:R-:W2:Y:S02]  /*0560*/  LDG.E R18, desc[UR6][R18.64] ;  /* 0x0000000612127981 */ /* 0x000ea4000c1e1900 */
[--C-:B------:R-:W-:Y:S02]  /*0570*/  IMAD.WIDE.U32 R20, R21, 0x4, R12.reuse ;  /* 0x0000000415147825 */ /* 0x100fe400078e000c */
[----:B------:R0:W3:Y:S02]  /*0580*/  LDG.E R29, desc[UR6][R16.64] ;  /* 0x00000006101d7981 */ /* 0x0000e4000c1e1900 */
[--C-:B------:R-:W-:Y:S02]  /*0590*/  IMAD.WIDE.U32 R22, R23, 0x4, R12.reuse ;  /* 0x0000000417167825 */ /* 0x100fe400078e000c */
[----:B------:R-:W4:Y:S04]  /*05a0*/  LDG.E R24, desc[UR6][R24.64] ;  /* 0x0000000618187981 */ /* 0x000f28000c1e1900 */
[----:B------:R-:W5:Y:S01]  /*05b0*/  LDG.E R20, desc[UR6][R20.64] ;  /* 0x0000000614147981 */ /* 0x000f62000c1e1900 */
[C---:B0-----:R-:W-:Y:S01]  /*05c0*/  IADD3 R17, PT, PT, R27.reuse, 0x2, RZ ;  /* 0x000000021b117810 */ /* 0x041fe20007ffe0ff */
[----:B------:R-:W-:-:S02]  /*05d0*/  IMAD.WIDE.U32 R26, R27, 0x4, R12 ;  /* 0x000000041b1a7825 */ /* 0x000fc400078e000c */
[----:B------:R-:W5:Y:S02]  /*05e0*/  LDG.E R23, desc[UR6][R22.64] ;  /* 0x0000000616177981 */ /* 0x000f64000c1e1900 */
[----:B------:R-:W-:Y:S02]  /*05f0*/  IMAD.WIDE.U32 R16, R17, 0x4, R12 ;  /* 0x0000000411107825 */ /* 0x000fe400078e000c */
[----:B------:R-:W5:Y:S04]  /*0600*/  LDG.E R26, desc[UR6][R26.64] ;  /* 0x000000061a1a7981 */ /* 0x000f68000c1e1900 */
[----:B------:R-:W5:Y:S01]  /*0610*/  LDG.E R21, desc[UR6][R16.64] ;  /* 0x0000000610157981 */ /* 0x000f62000c1e1900 */
[----:B------:R-:W-:Y:S01]  /*0620*/  BSSY.RECONVERGENT B0, `(.L_x_0) ;  /* 0x0000052000007945 */ /* 0x000fe20003800200 */
[----:B------:R-:W-:Y:S01]  /*0630*/  ISETP.NE.AND P1, PT, R5, RZ, PT ;  /* 0x000000ff0500720c */ /* 0x000fe20003f25270 */
[----:B--2---:R-:W-:Y:S01]  /*0640*/  FADD R9, R9, R18 ;  /* 0x0000001209097221 */ /* 0x004fe20000000000 */
[----:B---3--:R-:W-:-:S04]  /*0650*/  FADD R29, R28, R29 ;  /* 0x0000001d1c1d7221 */ /* 0x008fc80000000000 */
[----:B----4-:R-:W-:Y:S01]  /*0660*/  FADD R29, R29, R24 ;  /* 0x000000181d1d7221 */ /* 0x010fe20000000000 */
[----:B-----5:R-:W-:Y:S01]  /*0670*/  FADD R20, R20, R23 ;  /* 0x0000001714147221 */ /* 0x020fe20000000000 */
[----:B------:R-:W-:Y:S02]  /*0680*/  FADD R19, R9, R26 ;  /* 0x0000001a09137221 */ /* 0x000fe40000000000 */
[----:B------:R-:W-:Y:S01]  /*0690*/  FFMA R9, R29, 0.3333333432674407959, -R2 ;  /* 0x3eaaaaab1d097823 */ /* 0x000fe20000000802 */
[----:B------:R-:W-:Y:S01]  /*06a0*/  FADD R18, R20, R21 ;  /* 0x0000001514127221 */ /* 0x000fe20000000000 */
[----:B------:R-:W-:Y:S02]  /*06b0*/  FFMA R19, R19, 0.3333333432674407959, -R0 ;  /* 0x3eaaaaab13137823 */ /* 0x000fe40000000800 */
[----:B------:R-:W-:Y:S01]  /*06c0*/  FMUL R20, R9, R9 ;  /* 0x0000000909147220 */ /* 0x000fe20000400000 */
[----:B------:R-:W-:-:S03]  /*06d0*/  FFMA R18, R18, 0.3333333432674407959, -R3 ;  /* 0x3eaaaaab12127823 */ /* 0x000fc60000000803 */
[----:B------:R-:W-:-:S04]  /*06e0*/  FFMA R17, R19, R19, R20 ;  /* 0x0000001313117223 */ /* 0x000fc80000000014 */
[----:B------:R-:W-:-:S05]  /*06f0*/  FFMA R16, R18, R18, R17 ;  /* 0x0000001212107223 */ /* 0x000fca0000000011 */
[----:B------:R-:W-:Y:S01]  /*0700*/  FSETP.NEU.AND P0, PT, R16, 1, PT ;  /* 0x3f8000001000780b */ /* 0x000fe20003f0d000 */
[----:B------:R-:W-:-:S12]  /*0710*/  HFMA2 R20, -RZ, RZ, 1.875, 0 ;  /* 0x3f800000ff147431 */ /* 0x000fd800000001ff */
[----:B------:R-:W-:Y:S05]  /*0720*/  @!P0 BRA `(.L_x_1) ;  /* 0x0000000400048947 */ /* 0x000fea0003800000 */
[----:B------:R-:W-:-:S13]  /*0730*/  FSETP.NAN.AND P0, PT, |R16|, |R16|, PT ;  /* 0x400000101000720b */ /* 0x000fda0003f08200 */
[----:B------:R-:W-:Y:S01]  /*0740*/  @P0 FADD R20, R16, 1.5 ;  /* 0x3fc0000010140421 */ /* 0x000fe20000000000 */
[----:B------:R-:W-:Y:S06]  /*0750*/  @P0 BRA `(.L_x_1) ;  /* 0x0000000000f80947 */ /* 0x000fec0003800000 */
[C---:B------:R-:W-:Y:S01]  /*0760*/  FMUL R17, |R16|.reuse, 16777216 ;  /* 0x4b80000010117820 */ /* 0x040fe20000400200 */
[C---:B------:R-:W-:Y:S02]  /*0770*/  FSETP.GEU.AND P0, PT, |R16|.reuse, 1.175494350822287508e-38, PT ;  /* 0x008000001000780b */ /* 0x040fe40003f0e200 */
[----:B------:R-:W-:Y:S02]  /*0780*/  MOV R25, 0x3a2c32e4 ;  /* 0x3a2c32e400197802 */ /* 0x000fe40000000f00 */
[----:B------:R-:W-:Y:S02]  /*0790*/  FSEL R17, R17, |R16|, !P0 ;  /* 0x4000001011117208 */ /* 0x000fe40004000000 */
[----:B------:R-:W-:Y:S02]  /*07a0*/  FSEL R23, RZ, -24, P0 ;  /* 0xc1c00000ff177808 */ /* 0x000fe40000000000 */
[----:B------:R-:W-:Y:S02]  /*07b0*/  IADD3 R20, PT, PT, R17, -0x3f3504f3, RZ ;  /* 0xc0cafb0d11147810 */ /* 0x000fe40007ffe0ff */
[----:B------:R-:W-:-:S02]  /*07c0*/  FSETP.NEU.AND P0, PT, |R16|, +INF , PT ;  /* 0x7f8000001000780b */ /* 0x000fc40003f0d200 */
[----:B------:R-:W-:Y:S02]  /*07d0*/  LOP3.LUT R22, R20, 0xff800000, RZ, 0xc0, !PT ;  /* 0xff80000014167812 */ /* 0x000fe400078ec0ff */
[----:B------:R-:W-:Y:S02]  /*07e0*/  FSETP.NEU.AND P0, PT, R16, RZ, P0 ;  /* 0x000000ff1000720b */ /* 0x000fe4000070d000 */
[-C--:B------:R-:W-:Y:S02]  /*07f0*/  IADD3 R21, PT, PT, R17, -R22.reuse, RZ ;  /* 0x8000001611157210 */ /* 0x080fe40007ffe0ff */
[----:B------:R-:W-:-:S03]  /*0800*/  I2FP.F32.S32 R22, R22 ;  /* 0x0000001600167245 */ /* 0x000fc60000201400 */
[C---:B------:R-:W-:Y:S01]  /*0810*/  FADD R17, R21.reuse, 1 ;  /* 0x3f80000015117421 */ /* 0x040fe20000000000 */
[----:B------:R-:W-:Y:S01]  /*0820*/  FADD R21, R21, -1 ;  /* 0xbf80000015157421 */ /* 0x000fe20000000000 */
[----:B------:R-:W-:-:S03]  /*0830*/  FFMA R23, R22, 1.1920928955078125e-07, R23 ;  /* 0x3400000016177823 */ /* 0x000fc60000000017 */
[----:B------:R-:W-:Y:S01]  /*0840*/  FADD R20, R21, R21 ;  /* 0x0000001515147221 */ /* 0x000fe20000000000 */
[----:B------:R-:W0:Y:S01]  /*0850*/  MUFU.RCP R17, R17 ;  /* 0x0000001100117308 */ /* 0x000e220000001000 */
[----:B------:R-:W-:Y:S02]  /*0860*/  @!P0 FADD R16, R16, R16 ;  /* 0x0000001010108221 */ /* 0x000fe40000000000 */
[----:B0-----:R-:W-:-:S04]  /*0870*/  FMUL R20, R17, R20 ;  /* 0x0000001411147220 */ /* 0x001fc80000400000 */
[----:B------:R-:W-:Y:S01]  /*0880*/  FADD R24, R21, -R20 ;  /* 0x8000001415187221 */ /* 0x000fe20000000000 */
[----:B------:R-:W-:-:S03]  /*0890*/  FMUL R22, R20, R20 ;  /* 0x0000001414167220 */ /* 0x000fc60000400000 */
[----:B------:R-:W-:Y:S01]  /*08a0*/  FADD R24, R24, R24 ;  /* 0x0000001818187221 */ /* 0x000fe20000000000 */
[----:B------:R-:W-:-:S03]  /*08b0*/  FFMA R25, R22, R25, 0.0032181653659790754318 ;  /* 0x3b52e7db16197423 */ /* 0x000fc60000000019 */
[----:B------:R-:W-:Y:S01]  /*08c0*/  FFMA R24, R21, -R20, R24 ;  /* 0x8000001415187223 */ /* 0x000fe20000000018 */
[----:B------:R-:W-:Y:S01]  /*08d0*/  FFMA R21, R20, 1.4426950216293334961, R23 ;  /* 0x3fb8aa3b14157823 */ /* 0x000fe20000000017 */
[C---:B------:R-:W-:Y:S02]  /*08e0*/  FFMA R25, R22.reuse, R25, 0.018033718690276145935 ;  /* 0x3c93bb7316197423 */ /* 0x040fe40000000019 */
[----:B------:R-:W-:Y:S01]  /*08f0*/  FMUL R17, R17, R24 ;  /* 0x0000001811117220 */ /* 0x000fe20000400000 */
[----:B------:R-:W-:Y:S01]  /*0900*/  FADD R23, R23, -R21 ;  /* 0x8000001517177221 */ /* 0x000fe20000000000 */
[----:B------:R-:W-:-:S03]  /*0910*/  FFMA R25, R22, R25, 0.12022458761930465698 ;  /* 0x3df6384f16197423 */ /* 0x000fc60000000019 */
[----:B------:R-:W-:Y:S01]  /*0920*/  FFMA R24, R20, 1.4426950216293334961, R23 ;  /* 0x3fb8aa3b14187823 */ /* 0x000fe20000000017 */
[----:B------:R-:W-:-:S03]  /*0930*/  FMUL R25, R22, R25 ;  /* 0x0000001916197220 */ /* 0x000fc60000400000 */
[----:B------:R-:W-:Y:S01]  /*0940*/  FFMA R23, R17, 1.4426950216293334961, R24 ;  /* 0x3fb8aa3b11177823 */ /* 0x000fe20000000018 */
[----:B------:R-:W-:-:S03]  /*0950*/  FMUL R22, R25, 3 ;  /* 0x4040000019167820 */ /* 0x000fc60000400000 */
[----:B------:R-:W-:-:S04]  /*0960*/  FFMA R24, R20, 1.9251366722983220825e-08, R23 ;  /* 0x32a55e3414187823 */ /* 0x000fc80000000017 */
[----:B------:R-:W-:-:S04]  /*0970*/  FFMA R22, R17, R22, R24 ;  /* 0x0000001611167223 */ /* 0x000fc80000000018 */
[----:B------:R-:W-:-:S04]  /*0980*/  FFMA R22, R20, R25, R22 ;  /* 0x0000001914167223 */ /* 0x000fc80000000016 */
[----:B------:R-:W-:-:S04]  /*0990*/  FADD R24, R21, R22 ;  /* 0x0000001615187221 */ /* 0x000fc80000000000 */
[----:B------:R-:W-:Y:S01]  /*09a0*/  FMUL R17, R24, 1.5 ;  /* 0x3fc0000018117820 */ /* 0x000fe20000400000 */
[----:B------:R-:W-:-:S03]  /*09b0*/  FADD R21, -R21, R24 ;  /* 0x0000001815157221 */ /* 0x000fc60000000100 */
[----:B------:R-:W0:Y:S01]  /*09c0*/  FRND R20, R17 ;  /* 0x0000001100147307 */ /* 0x000e220000201000 */
[----:B------:R-:W-:Y:S01]  /*09d0*/  FADD R21, R22, -R21 ;  /* 0x8000001516157221 */ /* 0x000fe20000000000 */
[----:B------:R-:W-:Y:S01]  /*09e0*/  FFMA R24, R24, 1.5, -R17 ;  /* 0x3fc0000018187823 */ /* 0x000fe20000000811 */
[----:B------:R-:W-:Y:S01]  /*09f0*/  HFMA2 R22, -RZ, RZ, 0.64013671875, -15.109375 ;  /* 0x391fcb8eff167431 */ /* 0x000fe200000001ff */
[----:B------:R-:W-:Y:S02]  /*0a00*/  FSETP.GT.AND P3, PT, |R17|, 152, PT ;  /* 0x431800001100780b */ /* 0x000fe40003f64200 */
[----:B------:R-:W-:Y:S02]  /*0a10*/  FFMA R24, R21, 1.5, R24 ;  /* 0x3fc0000015187823 */ /* 0x000fe40000000018 */
[----:B------:R-:W2:Y:S01]  /*0a20*/  F2I.NTZ R23, R17 ;  /* 0x0000001100177305 */ /* 0x000ea20000203100 */
[----:B0-----:R-:W-:Y:S01]  /*0a30*/  FADD R21, R17, -R20 ;  /* 0x8000001411157221 */ /* 0x001fe20000000000 */
[----:B------:R-:W-:-:S03]  /*0a40*/  FSETP.GT.AND P2, PT, R20, RZ, PT ;  /* 0x000000ff1400720b */ /* 0x000fc60003f44000 */
[----:B------:R-:W-:Y:S01]  /*0a50*/  FADD R21, R21, R24 ;  /* 0x0000001815157221 */ /* 0x000fe20000000000 */
[----:B------:R-:W-:Y:S02]  /*0a60*/  SEL R20, RZ, 0x83000000, P2 ;  /* 0x83000000ff147807 */ /* 0x000fe40001000000 */
[----:B------:R-:W-:Y:S01]  /*0a70*/  FSETP.GEU.AND P2, PT, R17, RZ, PT ;  /* 0x000000ff1100720b */ /* 0x000fe20003f4e000 */
[----:B------:R-:W-:Y:S01]  /*0a80*/  FFMA R22, R21, R22, 0.0013391353422775864601 ;  /* 0x3aaf85ed15167423 */ /* 0x000fe20000000016 */
[----:B--2---:R-:W-:-:S03]  /*0a90*/  LEA R23, R23, -R20, 0x17 ;  /* 0x8000001417177211 */ /* 0x004fc600078eb8ff */
[----:B------:R-:W-:-:S04]  /*0aa0*/  FFMA R22, R21, R22, 0.0096188392490148544312 ;  /* 0x3c1d985615167423 */ /* 0x000fc80000000016 */
[----:B------:R-:W-:-:S04]  /*0ab0*/  FFMA R22, R21, R22, 0.055503588169813156128 ;  /* 0x3d6357bb15167423 */ /* 0x000fc80000000016 */
[----:B------:R-:W-:-:S04]  /*0ac0*/  FFMA R22, R21, R22, 0.24022644758224487305 ;  /* 0x3e75fdec15167423 */ /* 0x000fc80000000016 */
[C---:B------:R-:W-:Y:S01]  /*0ad0*/  FFMA R24, R21.reuse, R22, 0.69314718246459960938 ;  /* 0x3f31721815187423 */ /* 0x040fe20000000016 */
[----:B------:R-:W-:Y:S02]  /*0ae0*/  IADD3 R22, PT, PT, R20, 0x7f000000, RZ ;  /* 0x7f00000014167810 */ /* 0x000fe40007ffe0ff */
[----:B------:R-:W-:Y:S01]  /*0af0*/  FSEL R20, RZ, +INF , !P2 ;  /* 0x7f800000ff147808 */ /* 0x000fe20005000000 */
[----:B------:R-:W-:-:S04]  /*0b00*/  FFMA R21, R21, R24, 1 ;  /* 0x3f80000015157423 */ /* 0x000fc80000000018 */
[----:B------:R-:W-:-:S04]  /*0b10*/  FMUL R22, R22, R21 ;  /* 0x0000001516167220 */ /* 0x000fc80000400000 */
[----:B------:R-:W-:Y:S01]  /*0b20*/  @!P3 FMUL R20, R23, R22 ;  /* 0x000000161714b220 */ /* 0x000fe20000400000 */
[----:B------:R-:W-:-:S07]  /*0b30*/  @!P0 LOP3.LUT R20, R16, 0x7fffffff, RZ, 0xc0, !PT ;  /* 0x7fffffff10148812 */ /* 0x000fce00078ec0ff */
.L_x_1:
[----:B------:R-:W-:Y:S05]  /*0b40*/  BSYNC.RECONVERGENT B0 ;  /* 0x0000000000007941 */ /* 0x000fea0003800200 */
.L_x_0:
[----:B------:R-:W-:Y:S04]  /*0b50*/  BSSY.RECONVERGENT B0, `(.L_x_2) ;  /* 0x0000033000007945 */ /* 0x000fe80003800200 */
[----:B------:R-:W-:Y:S05]  /*0b60*/  @!P1 BRA `(.L_x_3) ;  /* 0x0000000000c49947 */ /* 0x000fea0003800000 */
[----:B------:R-:W0:Y:S01]  /*0b70*/  MUFU.RCP R17, R20 ;  /* 0x0000001400117308 */ /* 0x000e220000001000 */
[----:B------:R-:W-:Y:S07]  /*0b80*/  BSSY.RECONVERGENT B1, `(.L_x_4) ;  /* 0x000000c000017945 */ /* 0x000fee0003800200 */
[----:B------:R-:W2:Y:S01]  /*0b90*/  FCHK P0, R19, R20 ;  /* 0x0000001413007302 */ /* 0x000ea20000000000 */
[----:B0-----:R-:W-:-:S04]  /*0ba0*/  FFMA R16, R17, -R20, 1 ;  /* 0x3f80000011107423 */ /* 0x001fc80000000814 */
[----:B------:R-:W-:-:S04]  /*0bb0*/  FFMA R16, R17, R16, R17 ;  /* 0x0000001011107223 */ /* 0x000fc80000000011 */
[----:B------:R-:W-:-:S04]  /*0bc0*/  FFMA R17, R19, R16, RZ ;  /* 0x0000001013117223 */ /* 0x000fc800000000ff */
[----:B------:R-:W-:-:S04]  /*0bd0*/  FFMA R21, R17, -R20, R19 ;  /* 0x8000001411157223 */ /* 0x000fc80000000013 */
[----:B------:R-:W-:Y:S01]  /*0be0*/  FFMA R21, R16, R21, R17 ;  /* 0x0000001510157223 */ /* 0x000fe20000000011 */
[----:B--2---:R-:W-:Y:S06]  /*0bf0*/  @!P0 BRA `(.L_x_5) ;  /* 0x0000000000108947 */ /* 0x004fec0003800000 */
[----:B------:R-:W-:Y:S02]  /*0c00*/  MOV R16, R20 ;  /* 0x0000001400107202 */ /* 0x000fe40000000f00 */
[----:B------:R-:W-:-:S07]  /*0c10*/  MOV R22, 0xc30 ;  /* 0x00000c3000167802 */ /* 0x000fce0000000f00 */
[----:B-1----:R-:W-:Y:S05]  /*0c20*/  CALL.REL.NOINC `($__internal_0_$__cuda_sm3x_div_rn_noftz_f32_slowpath) ;  /* 0x0000000000c07944 */ /* 0x002fea0003c00000 */
[----:B------:R-:W-:-:S07]  /*0c30*/  MOV R21, R19 ;  /* 0x0000001300157202 */ /* 0x000fce0000000f00 */
.L_x_5:
[----:B------:R-:W-:Y:S05]  /*0c40*/  BSYNC.RECONVERGENT B1 ;  /* 0x0000000000017941 */ /* 0x000fea0003800200 */
.L_x_4:
[----:B------:R-:W0:Y:S01]  /*0c50*/  MUFU.RCP R19, R20 ;  /* 0x0000001400137308 */ /* 0x000e220000001000 */
[----:B-1----:R-:W-:Y:S01]  /*0c60*/  IMAD.WIDE R16, R4, 0x4, R10 ;  /* 0x0000000404107825 */ /* 0x002fe200078e020a */
[----:B------:R-:W-:Y:S04]  /*0c70*/  BSSY.RECONVERGENT B1, `(.L_x_6) ;  /* 0x000000d000017945 */ /* 0x000fe80003800200 */
[----:B------:R1:W-:Y:S02]  /*0c80*/  STG.E desc[UR6][R16.64], R21 ;  /* 0x0000001510007986 */ /* 0x0003e4000c101906 */
[----:B------:R-:W2:Y:S01]  /*0c90*/  FCHK P0, R9, R20 ;  /* 0x0000001409007302 */ /* 0x000ea20000000000 */
[----:B0-----:R-:W-:-:S04]  /*0ca0*/  FFMA R22, R19, -R20, 1 ;  /* 0x3f80000013167423 */ /* 0x001fc80000000814 */
[----:B------:R-:W-:-:S04]  /*0cb0*/  FFMA R23, R19, R22, R19 ;  /* 0x0000001613177223 */ /* 0x000fc80000000013 */
[----:B------:R-:W-:-:S04]  /*0cc0*/  FFMA R22, R9, R23, RZ ;  /* 0x0000001709167223 */ /* 0x000fc800000000ff */
[----:B------:R-:W-:-:S04]  /*0cd0*/  FFMA R19, R22, -R20, R9 ;  /* 0x8000001416137223 */ /* 0x000fc80000000009 */
[----:B------:R-:W-:Y:S01]  /*0ce0*/  FFMA R19, R23, R19, R22 ;  /* 0x0000001317137223 */ /* 0x000fe20000000016 */
[----:B-12---:R-:W-:Y:S06]  /*0cf0*/  @!P0 BRA `(.L_x_7) ;  /* 0x0000000000108947 */ /* 0x006fec0003800000 */
[----:B------:R-:W-:Y:S02]  /*0d00*/  MOV R19, R9 ;  /* 0x0000000900137202 */ /* 0x000fe40000000f00 */
[----:B------:R-:W-:Y:S02]  /*0d10*/  MOV R16, R20 ;  /* 0x0000001400107202 */ /* 0x000fe40000000f00 */
[----:B------:R-:W-:-:S07]  /*0d20*/  MOV R22, 0xd40 ;  /* 0x00000d4000167802 */ /* 0x000fce0000000f00 */
[----:B------:R-:W-:Y:S05]  /*0d30*/  CALL.REL.NOINC `($__internal_0_$__cuda_sm3x_div_rn_noftz_f32_slowpath) ;  /* 0x00000000007c7944 */ /* 0x000fea0003c00000 */
.L_x_7:
[----:B------:R-:W-:Y:S05]  /*0d40*/  BSYNC.RECONVERGENT B1 ;  /* 0x0000000000017941 */ /* 0x000fea0003800200 */
.L_x_6:
[----:B------:R-:W0:Y:S01]  /*0d50*/  MUFU.RCP R9, R20 ;  /* 0x0000001400097308 */ /* 0x000e220000001000 */
[----:B------:R-:W-:Y:S01]  /*0d60*/  IMAD.WIDE R16, R6, 0x4, R10 ;  /* 0x0000000406107825 */ /* 0x000fe200078e020a */
        /* <DEDUP_REMOVED lines=13> */
[----:B------:R-:W-:-:S07]  /*0e40*/  MOV R9, R19 ;  /* 0x0000001300097202 */ /* 0x000fce0000000f00 */
.L_x_9:
[----:B------:R-:W-:Y:S05]  /*0e50*/  BSYNC.RECONVERGENT B1 ;  /* 0x0000000000017941 */ /* 0x000fea0003800200 */
.L_x_8:
[----:B------:R-:W-:-:S05]  /*0e60*/  IMAD.WIDE R16, R7, 0x4, R10 ;  /* 0x0000000407107825 */ /* 0x000fca00078e020a */
[----:B------:R0:W-:Y:S02]  /*0e70*/  STG.E desc[UR6][R16.64], R9 ;  /* 0x0000000910007986 */ /* 0x0001e4000c101906 */
.L_x_3:
[----:B------:R-:W-:Y:S05]  /*0e80*/  BSYNC.RECONVERGENT B0 ;  /* 0x0000000000007941 */ /* 0x000fea0003800200 */
.L_x_2:
[----:B------:R-:W-:Y:S02]  /*0e90*/  IADD3 R8, PT, PT, R8, 0x1, RZ ;  /* 0x0000000108087810 */ /* 0x000fe40007ffe0ff */
[----:B------:R-:W-:Y:S02]  /*0ea0*/  IADD3 R14, P1, PT, R14, 0xc, RZ ;  /* 0x0000000c0e0e7810 */ /* 0x000fe40007f3e0ff */
[----:B------:R-:W-:Y:S02]  /*0eb0*/  ISETP.NE.AND P0, PT, R8, RZ, PT ;  /* 0x000000ff0800720c */ /* 0x000fe40003f05270 */
[----:B------:R-:W-:Y:S02]  /*0ec0*/  IADD3 R7, PT, PT, R7, 0x1, RZ ;  /* 0x0000000107077810 */ /* 0x000fe40007ffe0ff */
[----:B------:R-:W-:Y:S02]  /*0ed0*/  IADD3.X R15, PT, PT, RZ, R15, RZ, P1, !PT ;  /* 0x0000000fff0f7210 */ /* 0x000fe40000ffe4ff */
[----:B------:R-:W-:-:S02]  /*0ee0*/  IADD3 R6, PT, PT, R6, 0x1, RZ ;  /* 0x0000000106067810 */ /* 0x000fc40007ffe0ff */
[----:B------:R-:W-:Y:S02]  /*0ef0*/  IADD3 R5, PT, PT, R5, 0x1, RZ ;  /* 0x0000000105057810 */ /* 0x000fe40007ffe0ff */
[----:B------:R-:W-:-:S03]  /*0f00*/  IADD3 R4, PT, PT, R4, 0x1, RZ ;  /* 0x0000000104047810 */ /* 0x000fc60007ffe0ff */
[----:B------:R-:W-:Y:S05]  /*0f10*/  @P0 BRA `(.L_x_10) ;  /* 0xfffffff400480947 */ /* 0x000fea000383ffff */
[----:B------:R-:W-:Y:S05]  /*0f20*/  EXIT ;  /* 0x000000000000794d */ /* 0x000fea0003800000 */
        .weak           $__internal_0_$__cuda_sm3x_div_rn_noftz_f32_slowpath
        .type           $__internal_0_$__cuda_sm3x_div_rn_noftz_f32_slowpath,@function
        .size           $__internal_0_$__cuda_sm3x_div_rn_noftz_f32_slowpath,(.L_x_23 - $__internal_0_$__cuda_sm3x_div_rn_noftz_f32_slowpath)
$__internal_0_$__cuda_sm3x_div_rn_noftz_f32_slowpath:
[----:B------:R-:W-:Y:S01]  /*0f30*/  SHF.R.U32.HI R21, RZ, 0x17, R16 ;  /* 0x00000017ff157819 */ /* 0x000fe20000011610 */
[----:B------:R-:W-:Y:S01]  /*0f40*/  BSSY.RECONVERGENT B2, `(.L_x_11) ;  /* 0x0000062000027945 */ /* 0x000fe20003800200 */
[----:B------:R-:W-:Y:S02]  /*0f50*/  SHF.R.U32.HI R24, RZ, 0x17, R19 ;  /* 0x00000017ff187819 */ /* 0x000fe40000011613 */
[----:B------:R-:W-:Y:S02]  /*0f60*/  LOP3.LUT R21, R21, 0xff, RZ, 0xc0, !PT ;  /* 0x000000ff15157812 */ /* 0x000fe400078ec0ff */
[----:B------:R-:W-:Y:S02]  /*0f70*/  LOP3.LUT R24, R24, 0xff, RZ, 0xc0, !PT ;  /* 0x000000ff18187812 */ /* 0x000fe400078ec0ff */
[----:B------:R-:W-:Y:S02]  /*0f80*/  IADD3 R25, PT, PT, R21, -0x1, RZ ;  /* 0xffffffff15197810 */ /* 0x000fe40007ffe0ff */
[----:B------:R-:W-:-:S02]  /*0f90*/  IADD3 R23, PT, PT, R24, -0x1, RZ ;  /* 0xffffffff18177810 */ /* 0x000fc40007ffe0ff */
[----:B------:R-:W-:-:S04]  /*0fa0*/  ISETP.GT.U32.AND P0, PT, R25, 0xfd, PT ;  /* 0x000000fd1900780c */ /* 0x000fc80003f04070 */
[----:B------:R-:W-:-:S13]  /*0fb0*/  ISETP.GT.U32.OR P0, PT, R23, 0xfd, P0 ;  /* 0x000000fd1700780c */ /* 0x000fda0000704470 */
[----:B------:R-:W-:Y:S01]  /*0fc0*/  @!P0 MOV R17, RZ ;  /* 0x000000ff00118202 */ /* 0x000fe20000000f00 */
[----:B------:R-:W-:Y:S06]  /*0fd0*/  @!P0 BRA `(.L_x_12) ;  /* 0x00000000005c8947 */ /* 0x000fec0003800000 */
[----:B------:R-:W-:Y:S02]  /*0fe0*/  FSETP.GTU.FTZ.AND P0, PT, |R19|, +INF , PT ;  /* 0x7f8000001300780b */ /* 0x000fe40003f1c200 */
[----:B------:R-:W-:-:S04]  /*0ff0*/  FSETP.GTU.FTZ.AND P1, PT, |R16|, +INF , PT ;  /* 0x7f8000001000780b */ /* 0x000fc80003f3c200 */
[----:B------:R-:W-:-:S13]  /*1000*/  PLOP3.LUT P0, PT, P0, P1, PT, 0xf8, 0x8f ;  /* 0x00000000008f781c */ /* 0x000fda0000703f70 */
[----:B------:R-:W-:Y:S05]  /*1010*/  @P0 BRA `(.L_x_13) ;  /* 0x00000004004c0947 */ /* 0x000fea0003800000 */
[----:B------:R-:W-:-:S13]  /*1020*/  LOP3.LUT P0, RZ, R16, 0x7fffffff, R19, 0xc8, !PT ;  /* 0x7fffffff10ff7812 */ /* 0x000fda000780c813 */
[----:B------:R-:W-:Y:S05]  /*1030*/  @!P0 BRA `(.L_x_14) ;  /* 0x00000004003c8947 */ /* 0x000fea0003800000 */
[C---:B------:R-:W-:Y:S02]  /*1040*/  FSETP.NEU.FTZ.AND P1, PT, |R19|.reuse, +INF , PT ;  /* 0x7f8000001300780b */ /* 0x040fe40003f3d200 */
[----:B------:R-:W-:Y:S02]  /*1050*/  FSETP.NEU.FTZ.AND P2, PT, |R16|, +INF , PT ;  /* 0x7f8000001000780b */ /* 0x000fe40003f5d200 */
[----:B------:R-:W-:-:S11]  /*1060*/  FSETP.NEU.FTZ.AND P0, PT, |R19|, +INF , PT ;  /* 0x7f8000001300780b */ /* 0x000fd60003f1d200 */
[----:B------:R-:W-:Y:S05]  /*1070*/  @!P2 BRA !P1, `(.L_x_14) ;  /* 0x00000004002ca947 */ /* 0x000fea0004800000 */
[----:B------:R-:W-:-:S04]  /*1080*/  LOP3.LUT P1, RZ, R19, 0x7fffffff, RZ, 0xc0, !PT ;  /* 0x7fffffff13ff7812 */ /* 0x000fc8000782c0ff */
[----:B------:R-:W-:-:S13]  /*1090*/  PLOP3.LUT P1, PT, P2, P1, PT, 0x2f, 0xf2 ;  /* 0x0000000000f2781c */ /* 0x000fda0001722577 */
[----:B------:R-:W-:Y:S05]  /*10a0*/  @P1 BRA `(.L_x_15) ;  /* 0x0000000400181947 */ /* 0x000fea0003800000 */
[----:B------:R-:W-:-:S04]  /*10b0*/  LOP3.LUT P1, RZ, R16, 0x7fffffff, RZ, 0xc0, !PT ;  /* 0x7fffffff10ff7812 */ /* 0x000fc8000782c0ff */
[----:B------:R-:W-:-:S13]  /*10c0*/  PLOP3.LUT P0, PT, P0, P1, PT, 0x2f, 0xf2 ;  /* 0x0000000000f2781c */ /* 0x000fda0000702577 */
[----:B------:R-:W-:Y:S05]  /*10d0*/  @P0 BRA `(.L_x_16) ;  /* 0x0000000400000947 */ /* 0x000fea0003800000 */
[----:B------:R-:W-:Y:S02]  /*10e0*/  ISETP.GE.AND P0, PT, R23, RZ, PT ;  /* 0x000000ff1700720c */ /* 0x000fe40003f06270 */
[----:B------:R-:W-:-:S11]  /*10f0*/  ISETP.GE.AND P1, PT, R25, RZ, PT ;  /* 0x000000ff1900720c */ /* 0x000fd60003f26270 */
[----:B------:R-:W-:Y:S01]  /*1100*/  @P0 MOV R17, RZ ;  /* 0x000000ff00110202 */ /* 0x000fe20000000f00 */
[----:B------:R-:W-:Y:S01]  /*1110*/  @!P0 FFMA R19, R19, 1.84467440737095516160e+19, RZ ;  /* 0x5f80000013138823 */ /* 0x000fe200000000ff */
[----:B------:R-:W-:Y:S01]  /*1120*/  @!P0 MOV R17, 0xffffffc0 ;  /* 0xffffffc000118802 */ /* 0x000fe20000000f00 */
[----:B------:R-:W-:-:S03]  /*1130*/  @!P1 FFMA R16, R16, 1.84467440737095516160e+19, RZ ;  /* 0x5f80000010109823 */ /* 0x000fc600000000ff */
[----:B------:R-:W-:-:S07]  /*1140*/  @!P1 IADD3 R17, PT, PT, R17, 0x40, RZ ;  /* 0x0000004011119810 */ /* 0x000fce0007ffe0ff */
.L_x_12:
[----:B------:R-:W-:Y:S01]  /*1150*/  LEA R23, R21, 0xc0800000, 0x17 ;  /* 0xc080000015177811 */ /* 0x000fe200078eb8ff */
[----:B------:R-:W-:Y:S01]  /*1160*/  BSSY.RECONVERGENT B3, `(.L_x_17) ;  /* 0x0000036000037945 */ /* 0x000fe20003800200 */
[----:B------:R-:W-:Y:S02]  /*1170*/  IADD3 R24, PT, PT, R24, -0x7f, RZ ;  /* 0xffffff8118187810 */ /* 0x000fe40007ffe0ff */
[----:B------:R-:W-:-:S03]  /*1180*/  IADD3 R25, PT, PT, -R23, R16, RZ ;  /* 0x0000001017197210 */ /* 0x000fc60007ffe1ff */
[C---:B------:R-:W-:Y:S01]  /*1190*/  IMAD R16, R24.reuse, -0x800000, R19 ;  /* 0xff80000018107824 */ /* 0x040fe200078e0213 */
[----:B------:R-:W0:Y:S01]  /*11a0*/  MUFU.RCP R26, R25 ;  /* 0x00000019001a7308 */ /* 0x000e220000001000 */
[----:B------:R-:W-:Y:S01]  /*11b0*/  FADD.FTZ R23, -R25, -RZ ;  /* 0x800000ff19177221 */ /* 0x000fe20000010100 */
[----:B------:R-:W-:-:S04]  /*11c0*/  IADD3 R24, PT, PT, R24, 0x7f, -R21 ;  /* 0x0000007f18187810 */ /* 0x000fc80007ffe815 */
[----:B------:R-:W-:Y:S01]  /*11d0*/  IADD3 R24, PT, PT, R24, R17, RZ ;  /* 0x0000001118187210 */ /* 0x000fe20007ffe0ff */
[----:B0-----:R-:W-:-:S04]  /*11e0*/  FFMA R27, R26, R23, 1 ;  /* 0x3f8000001a1b7423 */ /* 0x001fc80000000017 */
[----:B------:R-:W-:-:S04]  /*11f0*/  FFMA R19, R26, R27, R26 ;  /* 0x0000001b1a137223 */ /* 0x000fc8000000001a */
[----:B------:R-:W-:-:S04]  /*1200*/  FFMA R26, R16, R19, RZ ;  /* 0x00000013101a7223 */ /* 0x000fc800000000ff */
[----:B------:R-:W-:-:S04]  /*1210*/  FFMA R27, R23, R26, R16 ;  /* 0x0000001a171b7223 */ /* 0x000fc80000000010 */
[----:B------:R-:W-:-:S04]  /*1220*/  FFMA R26, R19, R27, R26 ;  /* 0x0000001b131a7223 */ /* 0x000fc8000000001a */
[----:B------:R-:W-:-:S04]  /*1230*/  FFMA R23, R23, R26, R16 ;  /* 0x0000001a17177223 */ /* 0x000fc80000000010 */
[----:B------:R-:W-:-:S05]  /*1240*/  FFMA R16, R19, R23, R26 ;  /* 0x0000001713107223 */ /* 0x000fca000000001a */
[----:B------:R-:W-:-:S04]  /*1250*/  SHF.R.U32.HI R21, RZ, 0x17, R16 ;  /* 0x00000017ff157819 */ /* 0x000fc80000011610 */
[----:B------:R-:W-:-:S04]  /*1260*/  LOP3.LUT R21, R21, 0xff, RZ, 0xc0, !PT ;  /* 0x000000ff15157812 */ /* 0x000fc800078ec0ff */
[----:B------:R-:W-:-:S04]  /*1270*/  IADD3 R21, PT, PT, R21, R24, RZ ;  /* 0x0000001815157210 */ /* 0x000fc80007ffe0ff */
[----:B------:R-:W-:-:S04]  /*1280*/  IADD3 R17, PT, PT, R21, -0x1, RZ ;  /* 0xffffffff15117810 */ /* 0x000fc80007ffe0ff */
[----:B------:R-:W-:-:S13]  /*1290*/  ISETP.GE.U32.AND P0, PT, R17, 0xfe, PT ;  /* 0x000000fe1100780c */ /* 0x000fda0003f06070 */
[----:B------:R-:W-:Y:S05]  /*12a0*/  @!P0 BRA `(.L_x_18) ;  /* 0x0000000000808947 */ /* 0x000fea0003800000 */
[----:B------:R-:W-:-:S13]  /*12b0*/  ISETP.GT.AND P0, PT, R21, 0xfe, PT ;  /* 0x000000fe1500780c */ /* 0x000fda0003f04270 */
[----:B------:R-:W-:Y:S05]  /*12c0*/  @P0 BRA `(.L_x_19) ;  /* 0x00000000006c0947 */ /* 0x000fea0003800000 */
[----:B------:R-:W-:-:S13]  /*12d0*/  ISETP.GE.AND P0, PT, R21, 0x1, PT ;  /* 0x000000011500780c */ /* 0x000fda0003f06270 */
[----:B------:R-:W-:Y:S05]  /*12e0*/  @P0 BRA `(.L_x_20) ;  /* 0x0000000000740947 */ /* 0x000fea0003800000 */
[----:B------:R-:W-:Y:S02]  /*12f0*/  ISETP.GE.AND P0, PT, R21, -0x18, PT ;  /* 0xffffffe81500780c */ /* 0x000fe40003f06270 */
[----:B------:R-:W-:-:S11]  /*1300*/  LOP3.LUT R16, R16, 0x80000000, RZ, 0xc0, !PT ;  /* 0x8000000010107812 */ /* 0x000fd600078ec0ff */
[----:B------:R-:W-:Y:S05]  /*1310*/  @!P0 BRA `(.L_x_20) ;  /* 0x0000000000688947 */ /* 0x000fea0003800000 */
[-CC-:B------:R-:W-:Y:S01]  /*1320*/  FFMA.RZ R17, R19, R23.reuse, R26.reuse ;  /* 0x0000001713117223 */ /* 0x180fe2000000c01a */
[C---:B------:R-:W-:Y:S02]  /*1330*/  ISETP.NE.AND P2, PT, R21.reuse, RZ, PT ;  /* 0x000000ff1500720c */ /* 0x040fe40003f45270 */
[----:B------:R-:W-:Y:S02]  /*1340*/  ISETP.NE.AND P1, PT, R21, RZ, PT ;  /* 0x000000ff1500720c */ /* 0x000fe40003f25270 */
[----:B------:R-:W-:Y:S01]  /*1350*/  LOP3.LUT R24, R17, 0x7fffff, RZ, 0xc0, !PT ;  /* 0x007fffff11187812 */ /* 0x000fe200078ec0ff */
[CCC-:B------:R-:W-:Y:S01]  /*1360*/  FFMA.RP R17, R19.reuse, R23.reuse, R26.reuse ;  /* 0x0000001713117223 */ /* 0x1c0fe2000000801a */
[----:B------:R-:W-:Y:S01]  /*1370*/  FFMA.RM R26, R19, R23, R26 ;  /* 0x00000017131a7223 */ /* 0x000fe2000000401a */
[----:B------:R-:W-:Y:S02]  /*1380*/  IADD3 R19, PT, PT, R21, 0x20, RZ ;  /* 0x0000002015137810 */ /* 0x000fe40007ffe0ff */
[----:B------:R-:W-:-:S02]  /*1390*/  LOP3.LUT R24, R24, 0x800000, RZ, 0xfc, !PT ;  /* 0x0080000018187812 */ /* 0x000fc400078efcff */
[----:B------:R-:W-:Y:S02]  /*13a0*/  IADD3 R21, PT, PT, -R21, RZ, RZ ;  /* 0x000000ff15157210 */ /* 0x000fe40007ffe1ff */
[----:B------:R-:W-:Y:S02]  /*13b0*/  SHF.L.U32 R19, R24, R19, RZ ;  /* 0x0000001318137219 */ /* 0x000fe400000006ff */
[----:B------:R-:W-:Y:S02]  /*13c0*/  FSETP.NEU.FTZ.AND P0, PT, R17, R26, PT ;  /* 0x0000001a1100720b */ /* 0x000fe40003f1d000 */
[----:B------:R-:W-:Y:S02]  /*13d0*/  SEL R17, R21, RZ, P2 ;  /* 0x000000ff15117207 */ /* 0x000fe40001000000 */
[----:B------:R-:W-:Y:S02]  /*13e0*/  ISETP.NE.AND P1, PT, R19, RZ, P1 ;  /* 0x000000ff1300720c */ /* 0x000fe40000f25270 */
[----:B------:R-:W-:-:S02]  /*13f0*/  SHF.R.U32.HI R17, RZ, R17, R24 ;  /* 0x00000011ff117219 */ /* 0x000fc40000011618 */
[----:B------:R-:W-:Y:S02]  /*1400*/  PLOP3.LUT P0, PT, P0, P1, PT, 0xf8, 0x8f ;  /* 0x00000000008f781c */ /* 0x000fe40000703f70 */
[----:B------:R-:W-:Y:S02]  /*1410*/  SHF.R.U32.HI R24, RZ, 0x1, R17 ;  /* 0x00000001ff187819 */ /* 0x000fe40000011611 */
[----:B------:R-:W-:-:S04]  /*1420*/  SEL R19, RZ, 0x1, !P0 ;  /* 0x00000001ff137807 */ /* 0x000fc80004000000 */
[----:B------:R-:W-:-:S04]  /*1430*/  LOP3.LUT R26, R19, 0x1, R24, 0xf8, !PT ;  /* 0x00000001131a7812 */ /* 0x000fc800078ef818 */
[----:B------:R-:W-:-:S04]  /*1440*/  LOP3.LUT R17, R26, R17, RZ, 0xc0, !PT ;  /* 0x000000111a117212 */ /* 0x000fc800078ec0ff */
[----:B------:R-:W-:-:S04]  /*1450*/  IADD3 R17, PT, PT, R24, R17, RZ ;  /* 0x0000001118117210 */ /* 0x000fc80007ffe0ff */
[----:B------:R-:W-:Y:S01]  /*1460*/  LOP3.LUT R16, R17, R16, RZ, 0xfc, !PT ;  /* 0x0000001011107212 */ /* 0x000fe200078efcff */
[----:B------:R-:W-:Y:S06]  /*1470*/  BRA `(.L_x_20) ;  /* 0x0000000000107947 */ /* 0x000fec0003800000 */
.L_x_19:
[----:B------:R-:W-:-:S04]  /*1480*/  LOP3.LUT R16, R16, 0x80000000, RZ, 0xc0, !PT ;  /* 0x8000000010107812 */ /* 0x000fc800078ec0ff */
[----:B------:R-:W-:Y:S01]  /*1490*/  LOP3.LUT R16, R16, 0x7f800000, RZ, 0xfc, !PT ;  /* 0x7f80000010107812 */ /* 0x000fe200078efcff */
[----:B------:R-:W-:Y:S06]  /*14a0*/  BRA `(.L_x_20) ;  /* 0x0000000000047947 */ /* 0x000fec0003800000 */
.L_x_18:
[----:B------:R-:W-:-:S07]  /*14b0*/  LEA R16, R24, R16, 0x17 ;  /* 0x0000001018107211 */ /* 0x000fce00078eb8ff */
.L_x_20:
[----:B------:R-:W-:Y:S05]  /*14c0*/  BSYNC.RECONVERGENT B3 ;  /* 0x0000000000037941 */ /* 0x000fea0003800200 */
.L_x_17:
[----:B------:R-:W-:Y:S05]  /*14d0*/  BRA `(.L_x_21) ;  /* 0x0000000000207947 */ /* 0x000fea0003800000 */
.L_x_16:
[----:B------:R-:W-:-:S04]  /*14e0*/  LOP3.LUT R16, R16, 0x80000000, R19, 0x48, !PT ;  /* 0x8000000010107812 */ /* 0x000fc800078e4813 */
[----:B------:R-:W-:Y:S01]  /*14f0*/  LOP3.LUT R16, R16, 0x7f800000, RZ, 0xfc, !PT ;  /* 0x7f80000010107812 */ /* 0x000fe200078efcff */
[----:B------:R-:W-:Y:S06]  /*1500*/  BRA `(.L_x_21) ;  /* 0x0000000000147947 */ /* 0x000fec0003800000 */
.L_x_15:
[----:B------:R-:W-:Y:S01]  /*1510*/  LOP3.LUT R16, R16, 0x80000000, R19, 0x48, !PT ;  /* 0x8000000010107812 */ /* 0x000fe200078e4813 */
[----:B------:R-:W-:Y:S06]  /*1520*/  BRA `(.L_x_21) ;  /* 0x00000000000c7947 */ /* 0x000fec0003800000 */
.L_x_14:
[----:B------:R-:W0:Y:S01]  /*1530*/  MUFU.RSQ R16, -QNAN ;  /* 0xffc0000000107908 */ /* 0x000e220000001400 */
[----:B------:R-:W-:Y:S05]  /*1540*/  BRA `(.L_x_21) ;  /* 0x0000000000047947 */ /* 0x000fea0003800000 */
.L_x_13:
[----:B------:R-:W-:-:S07]  /*1550*/  FADD.FTZ R16, R19, R16 ;  /* 0x0000001013107221 */ /* 0x000fce0000010000 */
.L_x_21:
[----:B------:R-:W-:Y:S05]  /*1560*/  BSYNC.RECONVERGENT B2 ;  /* 0x0000000000027941 */ /* 0x000fea0003800200 */
.L_x_11:
[----:B------:R-:W-:Y:S01]  /*1570*/  HFMA2 R17, -RZ, RZ, 0, 0 ;  /* 0x00000000ff117431 */ /* 0x000fe200000001ff */
[----:B0-----:R-:W-:Y:S02]  /*1580*/  MOV R19, R16 ;  /* 0x0000001000137202 */ /* 0x001fe40000000f00 */
[----:B------:R-:W-:-:S04]  /*1590*/  MOV R16, R22 ;  /* 0x0000001600107202 */ /* 0x000fc80000000f00 */
[----:B------:R-:W-:Y:S05]  /*15a0*/  RET.REL.NODEC R16 `(calcB) ;  /* 0xffffffe810947950 */ /* 0x000fea0003c3ffff */
.L_x_22:
[----:B------:R-:W-:-:S00]  /*15b0*/  BRA `(.L_x_22) ;  /* 0xfffffffc00fc7947 */ /* 0x000fc0000383ffff */
[----:B------:R-:W-:-:S00]  /*15c0*/  NOP ;  /* 0x0000000000007918 */ /* 0x000fc00000000000 */
        /* <DEDUP_REMOVED lines=11> */
.L_x_23:


//--------------------- .nv.shared.reserved.0     --------------------------
	.section	.nv.shared.reserved.0,"aw",@nobits
	.weak		__nv_reservedSMEM_offset_0_alias
	.size		__nv_reservedSMEM_offset_0_alias, 0, 64
	.other		__nv_reservedSMEM_offset_0_alias,@"STO_CUDA_RESERVED_SHARED STV_DEFAULT"
__nv_reservedSMEM_offset_0_alias:
	.zero		0
	.zero		64


//--------------------- .nv.constant0.calcB       --------------------------
	.section	.nv.constant0.calcB,"a",@progbits
	.sectionflags	@""
	.align	4
.nv.constant0.calcB:
	.zero		936


//--------------------- SYMBOLS --------------------------

	.type		.nv.reservedSmem.offset0,@object
	.size		.nv.reservedSmem.offset0,0x4
